//
// Generated by NVIDIA NVVM Compiler
//
// Compiler Build ID: CL-36424714
// Cuda compilation tools, release 13.0, V13.0.88
// Based on NVVM 20.0.0
//

.version 9.0
.target sm_100
.address_size 64

	// .globl	_Z11hello_worldv
.extern .func  (.param .b32 func_retval0) vprintf
(
	.param .b64 vprintf_param_0,
	.param .b64 vprintf_param_1
)
;
.global .align 1 .b8 $str[29] = {71, 80, 85, 32, 231, 186, 191, 231, 168, 139, 32, 37, 100, 58, 32, 72, 101, 108, 108, 111, 32, 87, 111, 114, 108, 100, 33, 10};

.visible .entry _Z11hello_worldv()
{
	.local .align 8 .b8 	__local_depot0[8];
	.reg .b64 	%SP;
	.reg .b64 	%SPL;
	.reg .b32 	%r<4>;
	.reg .b64 	%rd<5>;

	mov.u64 	%SPL, __local_depot0;
	cvta.local.u64 	%SP, %SPL;
	add.u64 	%rd1, %SP, 0;
	add.u64 	%rd2, %SPL, 0;
	mov.u32 	%r1, %tid.x;
	st.local.u32 	[%rd2], %r1;
	mov.u64 	%rd3, $str;
	cvta.global.u64 	%rd4, %rd3;
	{ // callseq 0, 0
	.param .b64 param0;
	st.param.b64 	[param0], %rd4;
	.param .b64 param1;
	st.param.b64 	[param1], %rd1;
	.param .b32 retval0;
	call.uni (retval0), 
	vprintf, 
	(
	param0, 
	param1
	);
	ld.param.b32 	%r2, [retval0];
	} // callseq 0
	ret;

}


// ===== COMPILED SASS (sm_100) =====

	.target	sm_100

	.elftype	@"ET_EXEC"


//--------------------- .note.nv.tkinfo           --------------------------
	.section	.note.nv.tkinfo,"",@"SHT_NOTE"
	.sectionflags	@"SHF_NOTE_NV_TKINFO"
	.tkinfo
        /*0018*/ 	.word	0x00000002
        /*0030*/ 	.string	""
        /*0030*/ 	.string	"ptxas"
        /*0030*/ 	.string	"Cuda compilation tools, release 13.0, V13.0.88"
        /*0030*/ 	.string	"Build cuda_13.0.r13.0/compiler.36424714_0"
        /*0030*/ 	.string	"-arch sm_100 -m 64 "



//--------------------- .note.nv.cuinfo           --------------------------
	.section	.note.nv.cuinfo,"",@"SHT_NOTE"
	.sectionflags	@"SHF_NOTE_NV_CUINFO"
        /*0018*/ 	.short	0x0002
        /*001a*/ 	.short	0x0064
        /*001c*/ 	.short	0x0082
	.zero		2


//--------------------- .nv.info                  --------------------------
	.section	.nv.info,"",@"SHT_CUDA_INFO"
	.align	4


	//----- nvinfo : EIATTR_REGCOUNT
	.align		4
        /*0000*/ 	.byte	0x04, 0x2f
        /*0002*/ 	.short	(.L_2 - .L_1)
	.align		4
.L_1:
        /*0004*/ 	.word	index@(_Z11hello_worldv)
        /*0008*/ 	.word	0x00000018


	//----- nvinfo : EIATTR_FRAME_SIZE
	.align		4
.L_2:
        /*000c*/ 	.byte	0x04, 0x11
        /*000e*/ 	.short	(.L_4 - .L_3)
	.align		4
.L_3:
        /*0010*/ 	.word	index@(_Z11hello_worldv)
        /*0014*/ 	.word	0x00000008


	//----- nvinfo : EIATTR_MIN_STACK_SIZE
	.align		4
.L_4:
        /*0018*/ 	.byte	0x04, 0x12
        /*001a*/ 	.short	(.L_6 - .L_5)
	.align		4
.L_5:
        /*001c*/ 	.word	index@(_Z11hello_worldv)
        /*0020*/ 	.word	0x00000008
.L_6:


//--------------------- .nv.compat                --------------------------
	.section	.nv.compat,"",@"SHT_CUDA_COMPAT_INFO"
	.align	4
        /*0000*/ 	.byte	0x02, 0x09, 0x00, 0x00, 0x02, 0x02, 0x01, 0x00, 0x02, 0x05, 0x05, 0x00, 0x03, 0x07, 0x01, 0x01
        /*0010*/ 	.byte	0x02, 0x03, 0x00, 0x00, 0x02, 0x06, 0x01, 0x00, 0x04, 0x0b, 0x08, 0x00, 0x09, 0x00, 0x00, 0x00
        /*0020*/ 	.byte	0x00, 0x00, 0x00, 0x00


//--------------------- .nv.info._Z11hello_worldv --------------------------
	.section	.nv.info._Z11hello_worldv,"",@"SHT_CUDA_INFO"
	.sectionflags	@""
	.align	4


	//----- nvinfo : EIATTR_CUDA_API_VERSION
	.align		4
        /*0000*/ 	.byte	0x04, 0x37
        /*0002*/ 	.short	(.L_8 - .L_7)
.L_7:
        /*0004*/ 	.word	0x00000082


	//----- nvinfo : EIATTR_SPARSE_MMA_MASK
	.align		4
.L_8:
        /*0008*/ 	.byte	0x03, 0x50
        /*000a*/ 	.short	0x0000


	//----- nvinfo : EIATTR_MAXREG_COUNT
	.align		4
        /*000c*/ 	.byte	0x03, 0x1b
        /*000e*/ 	.short	0x00ff


	//----- nvinfo : EIATTR_EXTERNS
	.align		4
        /*0010*/ 	.byte	0x04, 0x0f
        /*0012*/ 	.short	(.L_10 - .L_9)


	//   ....[0]....
	.align		4
.L_9:
        /*0014*/ 	.word	index@(vprintf)


	//----- nvinfo : EIATTR_MERCURY_ISA_VERSION
	.align		4
.L_10:
        /*0018*/ 	.byte	0x03, 0x5f
        /*001a*/ 	.short	0x0101


	//----- nvinfo : EIATTR_VRC_CTA_INIT_COUNT
	.align		4
        /*001c*/ 	.byte	0x02, 0x4a
	.zero		1
	.zero		1


	//----- nvinfo : EIATTR_SYSCALL_OFFSETS
	.align		4
        /*0020*/ 	.byte	0x04, 0x46
        /*0022*/ 	.short	(.L_12 - .L_11)


	//   ....[0]....
.L_11:
        /*0024*/ 	.word	0x000000e0


	//----- nvinfo : EIATTR_EXIT_INSTR_OFFSETS
	.align		4
.L_12:
        /*0028*/ 	.byte	0x04, 0x1c
        /*002a*/ 	.short	(.L_14 - .L_13)


	//   ....[0]....
.L_13:
        /*002c*/ 	.word	0x000000f0


	//----- nvinfo : EIATTR_SW_WAR
	.align		4
.L_14:
        /*0030*/ 	.byte	0x04, 0x36
        /*0032*/ 	.short	(.L_16 - .L_15)
.L_15:
        /*0034*/ 	.word	0x00000008
.L_16:


//--------------------- .nv.callgraph             --------------------------
	.section	.nv.callgraph,"",@"SHT_CUDA_CALLGRAPH"
	.align	4
	.sectionentsize	8
	.align		4
        /*0000*/ 	.word	0x00000000
	.align		4
        /*0004*/ 	.word	0xffffffff
	.align		4
        /*0008*/ 	.word	index@(_Z11hello_worldv)
	.align		4
        /*000c*/ 	.word	index@(vprintf)
	.align		4
        /*0010*/ 	.word	0x00000000
	.align		4
        /*0014*/ 	.word	0xfffffffe
	.align		4
        /*0018*/ 	.word	0x00000000
	.align		4
        /*001c*/ 	.word	0xfffffffd
	.align		4
        /*0020*/ 	.word	0x00000000
	.align		4
        /*0024*/ 	.word	0xfffffffc


//--------------------- .nv.constant4             --------------------------
	.section	.nv.constant4,"a",@progbits
	.align	8
	.align		8
.nv.constant4:
        /*0000*/ 	.dword	vprintf
	.align		8
        /*0008*/ 	.dword	$str


//--------------------- .text._Z11hello_worldv    --------------------------
	.section	.text._Z11hello_worldv,"ax",@progbits
	.align	128
        .global         _Z11hello_worldv
        .type           _Z11hello_worldv,@function
        .size           _Z11hello_worldv,(.L_x_2 - _Z11hello_worldv)
        .other          _Z11hello_worldv,@"STO_CUDA_ENTRY STV_DEFAULT"
_Z11hello_worldv:
.text._Z11hello_worldv:
[----:B------:R-:W0:Y:S01]  /*0000*/  LDC R1, c[0x0][0x37c] ;  /* 0x0000df00ff017b82 */ /* 0x000e220000000800 */
[----:B------:R-:W1:Y:S01]  /*0010*/  S2R R8, SR_TID.X ;  /* 0x0000000000087919 */ /* 0x000e620000002100 */
[----:B0-----:R-:W-:Y:S01]  /*0020*/  VIADD R1, R1, 0xfffffff8 ;  /* 0xfffffff801017836 */ /* 0x001fe20000000000 */
[----:B------:R-:W-:Y:S01]  /*0030*/  MOV R0, 0x0 ;  /* 0x0000000000007802 */ /* 0x000fe20000000f00 */
[----:B------:R-:W0:Y:S04]  /*0040*/  LDCU UR4, c[0x0][0x2f8] ;  /* 0x00005f00ff0477ac */ /* 0x000e280008000800 */
[----:B------:R2:W3:Y:S01]  /*0050*/  LDC.64 R2, c[0x4][R0] ;  /* 0x0100000000027b82 */ /* 0x0004e20000000a00 */
[----:B------:R-:W4:Y:S01]  /*0060*/  LDCU.64 UR6, c[0x4][0x8] ;  /* 0x01000100ff0677ac */ /* 0x000f220008000a00 */
[----:B------:R-:W5:Y:S01]  /*0070*/  LDCU UR5, c[0x0][0x2fc] ;  /* 0x00005f80ff0577ac */ /* 0x000f620008000800 */
[----:B0-----:R-:W-:Y:S01]  /*0080*/  IADD3 R6, P0, PT, R1, UR4, RZ ;  /* 0x0000000401067c10 */ /* 0x001fe2000ff1e0ff */
[----:B----4-:R-:W-:Y:S01]  /*0090*/  IMAD.U32 R4, RZ, RZ, UR6 ;  /* 0x00000006ff047e24 */ /* 0x010fe2000f8e00ff */
[----:B------:R-:W-:-:S03]  /*00a0*/  MOV R5, UR7 ;  /* 0x0000000700057c02 */ /* 0x000fc60008000f00 */
[----:B-----5:R-:W-:Y:S01]  /*00b0*/  IMAD.X R7, RZ, RZ, UR5, P0 ;  /* 0x00000005ff077e24 */ /* 0x020fe200080e06ff */
[----:B-1----:R2:W-:Y:S07]  /*00c0*/  STL [R1], R8 ;  /* 0x0000000801007387 */ /* 0x0025ee0000100800 */
[----:B------:R-:W-:-:S07]  /*00d0*/  LEPC R20, `(.L_x_0) ;  /* 0x000000001014794e */ /* 0x000fce0000000000 */
[----:B--23--:R-:W-:Y:S05]  /*00e0*/  CALL.ABS.NOINC R2 ;  /* 0x0000000002007343 */ /* 0x00cfea0003c00000 */
.L_x_0:
[----:B------:R-:W-:Y:S05]  /*00f0*/  EXIT ;  /* 0x000000000000794d */ /* 0x000fea0003800000 */
.L_x_1:
[----:B------:R-:W-:-:S00]  /*0100*/  BRA `(.L_x_1) ;  /* 0xfffffffc00fc7947 */ /* 0x000fc0000383ffff */
[----:B------:R-:W-:-:S00]  /*0110*/  NOP ;  /* 0x0000000000007918 */ /* 0x000fc00000000000 */
        /* <DEDUP_REMOVED lines=14> */
.L_x_2:


//--------------------- .nv.global.init           --------------------------
	.section	.nv.global.init,"aw",@progbits
.nv.global.init:
	.type		$str,@object
	.size		$str,(.L_0 - $str)
$str:
        /*0000*/ 	.byte	0x47, 0x50, 0x55, 0x20, 0xe7, 0xba, 0xbf, 0xe7, 0xa8, 0x8b, 0x20, 0x25, 0x64, 0x3a, 0x20, 0x48
        /*0010*/ 	.byte	0x65, 0x6c, 0x6c, 0x6f, 0x20, 0x57, 0x6f, 0x72, 0x6c, 0x64, 0x21, 0x0a, 0x00
.L_0:


//--------------------- .nv.shared.reserved.0     --------------------------
	.section	.nv.shared.reserved.0,"aw",@nobits
	.weak		__nv_reservedSMEM_offset_0_alias
	.size		__nv_reservedSMEM_offset_0_alias, 0, 64
	.other		__nv_reservedSMEM_offset_0_alias,@"STO_CUDA_RESERVED_SHARED STV_DEFAULT"
__nv_reservedSMEM_offset_0_alias:
	.zero		0
	.zero		64


//--------------------- .nv.constant0._Z11hello_worldv --------------------------
	.section	.nv.constant0._Z11hello_worldv,"a",@progbits
	.sectionflags	@""
	.align	4
.nv.constant0._Z11hello_worldv:
	.zero		896


//--------------------- SYMBOLS --------------------------

	.type		.nv.reservedSmem.offset0,@object
	.size		.nv.reservedSmem.offset0,0x4
	.type		vprintf,@function
